	.headerflags	@"EF_CUDA_TEXMODE_UNIFIED EF_CUDA_64BIT_ADDRESS EF_CUDA_ACCELERATORS EF_CUDA_SM90 EF_CUDA_VIRTUAL_SM(EF_CUDA_SM90)"
	.elftype	@"ET_EXEC"


//--------------------- .nv.info                  --------------------------
	.section	.nv.info,"",@"SHT_CUDA_INFO"
	.align	4


	//----- nvinfo : EIATTR_REGCOUNT
	.align		4
        /*0000*/ 	.byte	0x04, 0x2f
        /*0002*/ 	.short	(.L_3 - .L_2)
	.align		4
.L_2:
        /*0004*/ 	.word	index@(triton_poi_fused__native_batch_norm_legit_no_training_avg_pool2d_relu_24)
        /*0008*/ 	.word	0x00000019


	//----- nvinfo : EIATTR_MIN_STACK_SIZE
	.align		4
.L_3:
        /*000c*/ 	.byte	0x04, 0x12
        /*000e*/ 	.short	(.L_5 - .L_4)
	.align		4
.L_4:
        /*0010*/ 	.word	index@(triton_poi_fused__native_batch_norm_legit_no_training_avg_pool2d_relu_24)
        /*0014*/ 	.word	0x00000000


	//----- nvinfo : EIATTR_FRAME_SIZE
	.align		4
.L_5:
        /*0018*/ 	.byte	0x04, 0x11
        /*001a*/ 	.short	(.L_7 - .L_6)
	.align		4
.L_6:
        /*001c*/ 	.word	index@(triton_poi_fused__native_batch_norm_legit_no_training_avg_pool2d_relu_24)
        /*0020*/ 	.word	0x00000000


	//----- nvinfo : EIATTR_MIN_STACK_SIZE
	.align		4
.L_7:
        /*0024*/ 	.byte	0x04, 0x12
        /*0026*/ 	.short	(.L_9 - .L_8)
	.align		4
.L_8:
        /*0028*/ 	.word	index@(triton_poi_fused__native_batch_norm_legit_no_training_avg_pool2d_relu_24)
        /*002c*/ 	.word	0x00000000
.L_9:


//--------------------- .nv.info.triton_poi_fused__native_batch_norm_legit_no_training_avg_pool2d_relu_24 --------------------------
	.section	.nv.info.triton_poi_fused__native_batch_norm_legit_no_training_avg_pool2d_relu_24,"",@"SHT_CUDA_INFO"
	.sectionflags	@""
	.align	4


	//----- nvinfo : EIATTR_CUDA_API_VERSION
	.align		4
        /*0000*/ 	.byte	0x04, 0x37
        /*0002*/ 	.short	(.L_11 - .L_10)
.L_10:
        /*0004*/ 	.word	0x0000007c


	//----- nvinfo : EIATTR_KPARAM_INFO
	.align		4
.L_11:
        /*0008*/ 	.byte	0x04, 0x17
        /*000a*/ 	.short	(.L_13 - .L_12)
.L_12:
        /*000c*/ 	.word	0x00000000
        /*0010*/ 	.short	0x0007
        /*0012*/ 	.short	0x0038
        /*0014*/ 	.byte	0x00, 0xf0, 0x11, 0x00


	//----- nvinfo : EIATTR_KPARAM_INFO
	.align		4
.L_13:
        /*0018*/ 	.byte	0x04, 0x17
        /*001a*/ 	.short	(.L_15 - .L_14)
.L_14:
        /*001c*/ 	.word	0x00000000
        /*0020*/ 	.short	0x0006
        /*0022*/ 	.short	0x0030
        /*0024*/ 	.byte	0x00, 0xf4, 0x21, 0x00


	//----- nvinfo : EIATTR_KPARAM_INFO
	.align		4
.L_15:
        /*0028*/ 	.byte	0x04, 0x17
        /*002a*/ 	.short	(.L_17 - .L_16)
.L_16:
        /*002c*/ 	.word	0x00000000
        /*0030*/ 	.short	0x0005
        /*0032*/ 	.short	0x0028
        /*0034*/ 	.byte	0x00, 0xf4, 0x21, 0x00


	//----- nvinfo : EIATTR_KPARAM_INFO
	.align		4
.L_17:
        /*0038*/ 	.byte	0x04, 0x17
        /*003a*/ 	.short	(.L_19 - .L_18)
.L_18:
        /*003c*/ 	.word	0x00000000
        /*0040*/ 	.short	0x0004
        /*0042*/ 	.short	0x0020
        /*0044*/ 	.byte	0x00, 0xf4, 0x21, 0x00


	//----- nvinfo : EIATTR_KPARAM_INFO
	.align		4
.L_19:
        /*0048*/ 	.byte	0x04, 0x17
        /*004a*/ 	.short	(.L_21 - .L_20)
.L_20:
        /*004c*/ 	.word	0x00000000
        /*0050*/ 	.short	0x0003
        /*0052*/ 	.short	0x0018
        /*0054*/ 	.byte	0x00, 0xf4, 0x21, 0x00


	//----- nvinfo : EIATTR_KPARAM_INFO
	.align		4
.L_21:
        /*0058*/ 	.byte	0x04, 0x17
        /*005a*/ 	.short	(.L_23 - .L_22)
.L_22:
        /*005c*/ 	.word	0x00000000
        /*0060*/ 	.short	0x0002
        /*0062*/ 	.short	0x0010
        /*0064*/ 	.byte	0x00, 0xf4, 0x21, 0x00


	//----- nvinfo : EIATTR_KPARAM_INFO
	.align		4
.L_23:
        /*0068*/ 	.byte	0x04, 0x17
        /*006a*/ 	.short	(.L_25 - .L_24)
.L_24:
        /*006c*/ 	.word	0x00000000
        /*0070*/ 	.short	0x0001
        /*0072*/ 	.short	0x0008
        /*0074*/ 	.byte	0x00, 0xf4, 0x21, 0x00


	//----- nvinfo : EIATTR_KPARAM_INFO
	.align		4
.L_25:
        /*0078*/ 	.byte	0x04, 0x17
        /*007a*/ 	.short	(.L_27 - .L_26)
.L_26:
        /*007c*/ 	.word	0x00000000
        /*0080*/ 	.short	0x0000
        /*0082*/ 	.short	0x0000
        /*0084*/ 	.byte	0x00, 0xf4, 0x21, 0x00


	//----- nvinfo : EIATTR_SPARSE_MMA_MASK
	.align		4
.L_27:
        /*0088*/ 	.byte	0x03, 0x50
        /*008a*/ 	.short	0x0000


	//----- nvinfo : EIATTR_MAXREG_COUNT
	.align		4
        /*008c*/ 	.byte	0x03, 0x1b
        /*008e*/ 	.short	0x00ff


	//----- nvinfo : EIATTR_EXIT_INSTR_OFFSETS
	.align		4
        /*0090*/ 	.byte	0x04, 0x1c
        /*0092*/ 	.short	(.L_29 - .L_28)


	//   ....[0]....
.L_28:
        /*0094*/ 	.word	0x000004c0


	//   ....[1]....
        /*0098*/ 	.word	0x000004e0


	//----- nvinfo : EIATTR_REQNTID
	.align		4
.L_29:
        /*009c*/ 	.byte	0x04, 0x10
        /*009e*/ 	.short	(.L_31 - .L_30)
.L_30:
        /*00a0*/ 	.word	0x00000080
        /*00a4*/ 	.word	0x00000001
        /*00a8*/ 	.word	0x00000001


	//----- nvinfo : EIATTR_CBANK_PARAM_SIZE
	.align		4
.L_31:
        /*00ac*/ 	.byte	0x03, 0x19
        /*00ae*/ 	.short	0x003c


	//----- nvinfo : EIATTR_PARAM_CBANK
	.align		4
        /*00b0*/ 	.byte	0x04, 0x0a
        /*00b2*/ 	.short	(.L_33 - .L_32)
	.align		4
.L_32:
        /*00b4*/ 	.word	index@(.nv.constant0.triton_poi_fused__native_batch_norm_legit_no_training_avg_pool2d_relu_24)
        /*00b8*/ 	.short	0x0210
        /*00ba*/ 	.short	0x003c


	//----- nvinfo : EIATTR_SW_WAR
	.align		4
.L_33:
        /*00bc*/ 	.byte	0x04, 0x36
        /*00be*/ 	.short	(.L_35 - .L_34)
.L_34:
        /*00c0*/ 	.word	0x00000008
.L_35:


//--------------------- .nv.callgraph             --------------------------
	.section	.nv.callgraph,"",@"SHT_CUDA_CALLGRAPH"
	.align	4
	.sectionentsize	8
	.align		4
        /*0000*/ 	.word	0x00000000
	.align		4
        /*0004*/ 	.word	0xffffffff
	.align		4
        /*0008*/ 	.word	0x00000000
	.align		4
        /*000c*/ 	.word	0xfffffffe
	.align		4
        /*0010*/ 	.word	0x00000000
	.align		4
        /*0014*/ 	.word	0xfffffffd
	.align		4
        /*0018*/ 	.word	0x00000000
	.align		4
        /*001c*/ 	.word	0xfffffffc


//--------------------- .nv.constant4             --------------------------
	.section	.nv.constant4,"a",@progbits
	.align	8
	.align		8
.nv.constant4:
        /*0000*/ 	.dword	_$_str
	.align		8
        /*0008*/ 	.dword	_$_str_$_2


//--------------------- .text.triton_poi_fused__native_batch_norm_legit_no_training_avg_pool2d_relu_24 --------------------------
	.section	.text.triton_poi_fused__native_batch_norm_legit_no_training_avg_pool2d_relu_24,"ax",@progbits
	.align	128
        .global         triton_poi_fused__native_batch_norm_legit_no_training_avg_pool2d_relu_24
        .type           triton_poi_fused__native_batch_norm_legit_no_training_avg_pool2d_relu_24,@function
        .size           triton_poi_fused__native_batch_norm_legit_no_training_avg_pool2d_relu_24,(.L_x_1 - triton_poi_fused__native_batch_norm_legit_no_training_avg_pool2d_relu_24)
        .other          triton_poi_fused__native_batch_norm_legit_no_training_avg_pool2d_relu_24,@"STO_CUDA_ENTRY STV_DEFAULT"
triton_poi_fused__native_batch_norm_legit_no_training_avg_pool2d_relu_24:
.text.triton_poi_fused__native_batch_norm_legit_no_training_avg_pool2d_relu_24:
[----:B------:R-:W0:Y:S02]  /*0000*/  LDC R1, c[0x0][0x28] ;  /* 0x00000a00ff017b82 */ /* 0x000e240000000800 */
[----:B------:R-:W1:Y:S01]  /*0010*/  S2R R0, SR_TID.X ;  /* 0x0000000000007919 */ /* 0x000e620000002100 */
[----:B------:R-:W-:Y:S01]  /*0020*/  IMAD.MOV.U32 R12, RZ, RZ, RZ ;  /* 0x000000ffff0c7224 */ /* 0x000fe200078e00ff */
[----:B------:R-:W-:Y:S01]  /*0030*/  ULDC.64 UR4, c[0x0][0x208] ;  /* 0x0000820000047ab9 */ /* 0x000fe20000000a00 */
[----:B------:R-:W2:Y:S01]  /*0040*/  LDC.64 R14, c[0x0][0x210] ;  /* 0x00008400ff0e7b82 */ /* 0x000ea20000000a00 */
[----:B------:R-:W3:Y:S07]  /*0050*/  S2R R3, SR_CTAID.X ;  /* 0x0000000000037919 */ /* 0x000eee0000002500 */
[----:B------:R-:W4:Y:S01]  /*0060*/  LDC.64 R16, c[0x0][0x218] ;  /* 0x00008600ff107b82 */ /* 0x000f220000000a00 */
[----:B-1----:R-:W-:-:S02]  /*0070*/  LOP3.LUT R0, R0, 0x7f, RZ, 0xc0, !PT ;  /* 0x0000007f00007812 */ /* 0x002fc400078ec0ff */
[----:B---3--:R-:W-:Y:S02]  /*0080*/  SHF.R.S32.HI R2, RZ, 0x18, R3 ;  /* 0x00000018ff027819 */ /* 0x008fe40000011403 */
[----:B------:R-:W-:Y:S02]  /*0090*/  LEA R0, R3, R0, 0x7 ;  /* 0x0000000003007211 */ /* 0x000fe400078e38ff */
[----:B------:R-:W-:Y:S02]  /*00a0*/  SGXT R3, R2, 0x1 ;  /* 0x000000010203781a */ /* 0x000fe40000000200 */
[----:B------:R-:W-:Y:S02]  /*00b0*/  ISETP.GE.AND P0, PT, R0, 0x1a80, PT ;  /* 0x00001a800000780c */ /* 0x000fe40003f06270 */
[----:B------:R-:W-:Y:S02]  /*00c0*/  LEA.HI R4, R3, R0, RZ, 0x4 ;  /* 0x0000000003047211 */ /* 0x000fe400078f20ff */
[----:B------:R-:W1:Y:S02]  /*00d0*/  LDC.64 R2, c[0x0][0x220] ;  /* 0x00008800ff027b82 */ /* 0x000e640000000a00 */
[----:B------:R-:W-:-:S05]  /*00e0*/  SHF.R.S32.HI R4, RZ, 0x4, R4 ;  /* 0x00000004ff047819 */ /* 0x000fca0000011404 */
[----:B------:R-:W-:-:S05]  /*00f0*/  IMAD.HI R5, R4, 0x4d4873ed, RZ ;  /* 0x4d4873ed04057827 */ /* 0x000fca00078e02ff */
[----:B------:R-:W-:-:S04]  /*0100*/  SHF.R.U32.HI R6, RZ, 0x1f, R5 ;  /* 0x0000001fff067819 */ /* 0x000fc80000011605 */
[----:B------:R-:W-:-:S05]  /*0110*/  LEA.HI.SX32 R13, R5, R6, 0x1b ;  /* 0x00000006050d7211 */ /* 0x000fca00078fdaff */
[----:B------:R-:W-:-:S04]  /*0120*/  IMAD R13, R13, -0x6a, R4 ;  /* 0xffffff960d0d7824 */ /* 0x000fc800078e0204 */
[----:B-1----:R-:W-:-:S05]  /*0130*/  IMAD.WIDE R2, R13, 0x4, R2 ;  /* 0x000000040d027825 */ /* 0x002fca00078e0202 */
[----:B------:R1:W3:Y:S01]  /*0140*/  @!P0 LDG.E.EL R12, desc[UR4][R2.64] ;  /* 0x00000004020c8981 */ /* 0x0002e2000c2e1900 */
[----:B------:R-:W-:Y:S02]  /*0150*/  SHF.R.S32.HI R5, RZ, 0x1f, R0 ;  /* 0x0000001fff057819 */ /* 0x000fe40000011400 */
[----:B------:R-:W-:Y:S02]  /*0160*/  CS2R R8, SRZ ;  /* 0x0000000000087805 */ /* 0x000fe4000001ff00 */
[----:B------:R-:W-:-:S04]  /*0170*/  LEA.HI R5, R5, R0, RZ, 0x2 ;  /* 0x0000000005057211 */ /* 0x000fc800078f10ff */
[C---:B------:R-:W-:Y:S01]  /*0180*/  LOP3.LUT R7, R5.reuse, 0x7ffffffc, RZ, 0xc0, !PT ;  /* 0x7ffffffc05077812 */ /* 0x040fe200078ec0ff */
[----:B-1----:R-:W1:Y:S01]  /*0190*/  LDC.64 R2, c[0x0][0x230] ;  /* 0x00008c00ff027b82 */ /* 0x002e620000000a00 */
[----:B------:R-:W-:-:S03]  /*01a0*/  SHF.L.U32 R5, R5, 0x2, RZ ;  /* 0x0000000205057819 */ /* 0x000fc600000006ff */
[----:B------:R-:W-:Y:S01]  /*01b0*/  IMAD.IADD R7, R0, 0x1, -R7 ;  /* 0x0000000100077824 */ /* 0x000fe200078e0a07 */
[----:B------:R-:W-:-:S04]  /*01c0*/  LOP3.LUT R4, R5, 0xfffffff0, RZ, 0xc0, !PT ;  /* 0xfffffff005047812 */ /* 0x000fc800078ec0ff */
[----:B------:R-:W-:Y:S02]  /*01d0*/  LEA R7, R7, R4, 0x1 ;  /* 0x0000000407077211 */ /* 0x000fe400078e08ff */
[----:B------:R-:W5:Y:S02]  /*01e0*/  LDC.64 R4, c[0x0][0x228] ;  /* 0x00008a00ff047b82 */ /* 0x000f640000000a00 */
[----:B------:R-:W-:Y:S01]  /*01f0*/  IADD3 R21, R7, 0x9, RZ ;  /* 0x0000000907157810 */ /* 0x000fe20007ffe0ff */
[C---:B------:R-:W-:Y:S02]  /*0200*/  VIADD R11, R7.reuse, 0x8 ;  /* 0x00000008070b7836 */ /* 0x040fe40000000000 */
[----:B--2---:R-:W-:-:S04]  /*0210*/  IMAD.WIDE R18, R7, 0x4, R14 ;  /* 0x0000000407127825 */ /* 0x004fc800078e020e */
[--C-:B------:R-:W-:Y:S01]  /*0220*/  IMAD.WIDE R6, R11, 0x4, R14.reuse ;  /* 0x000000040b067825 */ /* 0x100fe200078e020e */
[----:B------:R-:W-:Y:S01]  /*0230*/  CS2R R10, SRZ ;  /* 0x00000000000a7805 */ /* 0x000fe2000001ff00 */
[----:B------:R-:W2:Y:S02]  /*0240*/  @!P0 LDG.E.EL R9, desc[UR4][R18.64] ;  /* 0x0000000412098981 */ /* 0x000ea4000c2e1900 */
[----:B------:R-:W-:Y:S01]  /*0250*/  IMAD.WIDE R20, R21, 0x4, R14 ;  /* 0x0000000415147825 */ /* 0x000fe200078e020e */
[----:B------:R-:W-:Y:S01]  /*0260*/  HFMA2.MMA R14, -RZ, RZ, 0, 0 ;  /* 0x00000000ff0e7435 */ /* 0x000fe200000001ff */
[----:B------:R1:W2:Y:S02]  /*0270*/  @!P0 LDG.E.EL R8, desc[UR4][R18.64+0x4] ;  /* 0x0000040412088981 */ /* 0x0002a4000c2e1900 */
[C---:B----4-:R-:W-:Y:S02]  /*0280*/  IMAD.WIDE R16, R13.reuse, 0x4, R16 ;  /* 0x000000040d107825 */ /* 0x050fe400078e0210 */
[----:B------:R4:W2:Y:S04]  /*0290*/  @!P0 LDG.E.EL R10, desc[UR4][R6.64] ;  /* 0x00000004060a8981 */ /* 0x0008a8000c2e1900 */
[----:B------:R-:W2:Y:S04]  /*02a0*/  @!P0 LDG.E.EL R11, desc[UR4][R16.64] ;  /* 0x00000004100b8981 */ /* 0x000ea8000c2e1900 */
[----:B------:R-:W2:Y:S01]  /*02b0*/  @!P0 LDG.E.EL R14, desc[UR4][R20.64] ;  /* 0x00000004140e8981 */ /* 0x000ea2000c2e1900 */
[----:B-----5:R-:W-:Y:S01]  /*02c0*/  IMAD.WIDE R4, R13, 0x4, R4 ;  /* 0x000000040d047825 */ /* 0x020fe200078e0204 */
[----:B------:R-:W-:-:S03]  /*02d0*/  MOV R22, RZ ;  /* 0x000000ff00167202 */ /* 0x000fc60000000f00 */
[----:B-1----:R-:W-:Y:S01]  /*02e0*/  IMAD.WIDE R18, R13, 0x4, R2 ;  /* 0x000000040d127825 */ /* 0x002fe200078e0202 */
[----:B----4-:R-:W-:Y:S01]  /*02f0*/  HFMA2.MMA R6, -RZ, RZ, 1.625, 0 ;  /* 0x3e800000ff067435 */ /* 0x010fe200000001ff */
[----:B------:R-:W1:Y:S02]  /*0300*/  LDC.64 R2, c[0x0][0x238] ;  /* 0x00008e00ff027b82 */ /* 0x000e640000000a00 */
[----:B------:R-:W-:Y:S01]  /*0310*/  IMAD.MOV.U32 R13, RZ, RZ, RZ ;  /* 0x000000ffff0d7224 */ /* 0x000fe200078e00ff */
[----:B------:R-:W4:Y:S05]  /*0320*/  @!P0 LDG.E.EL R22, desc[UR4][R18.64] ;  /* 0x0000000412168981 */ /* 0x000f2a000c2e1900 */
[----:B------:R5:W4:Y:S02]  /*0330*/  @!P0 LDG.E.EL R13, desc[UR4][R4.64] ;  /* 0x00000004040d8981 */ /* 0x000b24000c2e1900 */
[----:B-----5:R-:W5:Y:S01]  /*0340*/  LDC.64 R4, c[0x0][0x240] ;  /* 0x00009000ff047b82 */ /* 0x020f620000000a00 */
[----:B-1----:R-:W-:-:S04]  /*0350*/  IMAD.WIDE R2, R0, 0x4, R2 ;  /* 0x0000000400027825 */ /* 0x002fc800078e0202 */
[----:B-----5:R-:W-:-:S04]  /*0360*/  IMAD.WIDE R4, R0, 0x4, R4 ;  /* 0x0000000400047825 */ /* 0x020fc800078e0204 */
[----:B---3--:R-:W-:-:S04]  /*0370*/  FADD R12, R12, 9.9999997473787516356e-06 ;  /* 0x3727c5ac0c0c7421 */ /* 0x008fc80000000000 */
[----:B------:R-:W1:Y:S02]  /*0380*/  MUFU.SQRT R15, R12 ;  /* 0x0000000c000f7308 */ /* 0x000e640000002000 */
[C---:B-1----:R-:W-:Y:S02]  /*0390*/  FSETP.GT.AND P1, PT, R15.reuse, 8.50705917302346158658e+37, PT ;  /* 0x7e8000000f00780b */ /* 0x042fe40003f24000 */
[----:B------:R-:W-:-:S11]  /*03a0*/  FSETP.GEU.AND P2, PT, R15, 1.175494350822287508e-38, PT ;  /* 0x008000000f00780b */ /* 0x000fd60003f4e000 */
[----:B------:R-:W-:-:S04]  /*03b0*/  @P1 FMUL R15, R15, 0.25 ;  /* 0x3e8000000f0f1820 */ /* 0x000fc80000400000 */
[----:B------:R-:W-:Y:S01]  /*03c0*/  @!P2 FMUL R15, R15, 16777216 ;  /* 0x4b8000000f0fa820 */ /* 0x000fe20000400000 */
[----:B--2---:R-:W-:-:S05]  /*03d0*/  FADD R9, R8, R9 ;  /* 0x0000000908097221 */ /* 0x004fca0000000000 */
[----:B------:R-:W1:Y:S01]  /*03e0*/  MUFU.RCP R15, R15 ;  /* 0x0000000f000f7308 */ /* 0x000e620000001000 */
[----:B------:R-:W-:Y:S01]  /*03f0*/  FSEL R8, R6, 1, P1 ;  /* 0x3f80000006087808 */ /* 0x000fe20000800000 */
[----:B------:R-:W-:Y:S01]  /*0400*/  FADD R9, R9, R10 ;  /* 0x0000000a09097221 */ /* 0x000fe20000000000 */
[----:B------:R-:W-:-:S03]  /*0410*/  LOP3.LUT R6, R11, 0x80000000, RZ, 0x3c, !PT ;  /* 0x800000000b067812 */ /* 0x000fc600078e3cff */
[----:B------:R-:W-:Y:S01]  /*0420*/  @!P2 FMUL R8, R8, 16777216 ;  /* 0x4b8000000808a820 */ /* 0x000fe20000400000 */
[----:B------:R-:W-:-:S04]  /*0430*/  FADD R9, R9, R14 ;  /* 0x0000000e09097221 */ /* 0x000fc80000000000 */
[----:B------:R-:W-:Y:S01]  /*0440*/  FFMA R6, R9, 0.25, R6 ;  /* 0x3e80000009067823 */ /* 0x000fe20000000006 */
[----:B-1----:R-:W-:-:S04]  /*0450*/  FMUL R7, R15, R8 ;  /* 0x000000080f077220 */ /* 0x002fc80000400000 */
[----:B------:R-:W-:Y:S01]  /*0460*/  FMUL R7, R6, R7 ;  /* 0x0000000706077220 */ /* 0x000fe20000400000 */
[----:B------:R-:W-:-:S03]  /*0470*/  FMUL R9, R9, 0.25 ;  /* 0x3e80000009097820 */ /* 0x000fc60000400000 */
[----:B----4-:R-:W-:Y:S02]  /*0480*/  FFMA R7, R7, R13, R22 ;  /* 0x0000000d07077223 */ /* 0x010fe40000000016 */
[----:B------:R1:W-:Y:S03]  /*0490*/  @!P0 STG.E desc[UR4][R2.64], R9 ;  /* 0x0000000902008986 */ /* 0x0003e6000c101904 */
[----:B------:R-:W-:-:S04]  /*04a0*/  FSETP.GEU.AND P1, PT, R7, RZ, PT ;  /* 0x000000ff0700720b */ /* 0x000fc80003f2e000 */
[----:B------:R-:W-:Y:S01]  /*04b0*/  FSEL R7, R7, RZ, P1 ;  /* 0x000000ff07077208 */ /* 0x000fe20000800000 */
[----:B------:R-:W-:Y:S08]  /*04c0*/  @P0 EXIT ;  /* 0x000000000000094d */ /* 0x000ff00003800000 */
[----:B------:R-:W-:Y:S01]  /*04d0*/  STG.E desc[UR4][R4.64], R7 ;  /* 0x0000000704007986 */ /* 0x000fe2000c101904 */
[----:B------:R-:W-:Y:S05]  /*04e0*/  EXIT ;  /* 0x000000000000794d */ /* 0x000fea0003800000 */
.L_x_0:
[----:B------:R-:W-:-:S00]  /*04f0*/  BRA `(.L_x_0) ;  /* 0xfffffffc00fc7947 */ /* 0x000fc0000383ffff */
[----:B------:R-:W-:-:S00]  /*0500*/  NOP ;  /* 0x0000000000007918 */ /* 0x000fc00000000000 */
[----:B------:R-:W-:-:S00]  /*0510*/  NOP ;  /* 0x0000000000007918 */ /* 0x000fc00000000000 */
[----:B------:R-:W-:-:S00]  /*0520*/  NOP ;  /* 0x0000000000007918 */ /* 0x000fc00000000000 */
[----:B------:R-:W-:-:S00]  /*0530*/  NOP ;  /* 0x0000000000007918 */ /* 0x000fc00000000000 */
[----:B------:R-:W-:-:S00]  /*0540*/  NOP ;  /* 0x0000000000007918 */ /* 0x000fc00000000000 */
[----:B------:R-:W-:-:S00]  /*0550*/  NOP ;  /* 0x0000000000007918 */ /* 0x000fc00000000000 */
[----:B------:R-:W-:-:S00]  /*0560*/  NOP ;  /* 0x0000000000007918 */ /* 0x000fc00000000000 */
[----:B------:R-:W-:-:S00]  /*0570*/  NOP ;  /* 0x0000000000007918 */ /* 0x000fc00000000000 */
.L_x_1:


//--------------------- .nv.global.init           --------------------------
	.section	.nv.global.init,"aw",@progbits
.nv.global.init:
	.type		_$_str,@object
	.size		_$_str,(_$_str_$_2 - _$_str)
_$_str:
        /*0000*/ 	.byte	0x5f, 0x5f, 0x43, 0x55, 0x44, 0x41, 0x5f, 0x46, 0x54, 0x5a, 0x00
	.type		_$_str_$_2,@object
	.size		_$_str_$_2,(.L_1 - _$_str_$_2)
_$_str_$_2:
        /*000b*/ 	.byte	0x5f, 0x5f, 0x43, 0x55, 0x44, 0x41, 0x5f, 0x50, 0x52, 0x45, 0x43, 0x5f, 0x53, 0x51, 0x52, 0x54
        /*001b*/ 	.byte	0x00
.L_1:


//--------------------- .nv.constant0.triton_poi_fused__native_batch_norm_legit_no_training_avg_pool2d_relu_24 --------------------------
	.section	.nv.constant0.triton_poi_fused__native_batch_norm_legit_no_training_avg_pool2d_relu_24,"a",@progbits
	.sectionflags	@""
	.align	4
.nv.constant0.triton_poi_fused__native_batch_norm_legit_no_training_avg_pool2d_relu_24:
	.zero		588
